	.headerflags	@"EF_CUDA_TEXMODE_UNIFIED EF_CUDA_64BIT_ADDRESS EF_CUDA_ACCELERATORS EF_CUDA_SM90 EF_CUDA_VIRTUAL_SM(EF_CUDA_SM90)"
	.elftype	@"ET_EXEC"


//--------------------- .nv.info                  --------------------------
	.section	.nv.info,"",@"SHT_CUDA_INFO"
	.align	4


	//----- nvinfo : EIATTR_REGCOUNT
	.align		4
        /*0000*/ 	.byte	0x04, 0x2f
        /*0002*/ 	.short	(.L_1 - .L_0)
	.align		4
.L_0:
        /*0004*/ 	.word	index@(triton_poi_fused_mul_0)
        /*0008*/ 	.word	0x0000000c


	//----- nvinfo : EIATTR_MIN_STACK_SIZE
	.align		4
.L_1:
        /*000c*/ 	.byte	0x04, 0x12
        /*000e*/ 	.short	(.L_3 - .L_2)
	.align		4
.L_2:
        /*0010*/ 	.word	index@(triton_poi_fused_mul_0)
        /*0014*/ 	.word	0x00000000


	//----- nvinfo : EIATTR_FRAME_SIZE
	.align		4
.L_3:
        /*0018*/ 	.byte	0x04, 0x11
        /*001a*/ 	.short	(.L_5 - .L_4)
	.align		4
.L_4:
        /*001c*/ 	.word	index@(triton_poi_fused_mul_0)
        /*0020*/ 	.word	0x00000000


	//----- nvinfo : EIATTR_MIN_STACK_SIZE
	.align		4
.L_5:
        /*0024*/ 	.byte	0x04, 0x12
        /*0026*/ 	.short	(.L_7 - .L_6)
	.align		4
.L_6:
        /*0028*/ 	.word	index@(triton_poi_fused_mul_0)
        /*002c*/ 	.word	0x00000000
.L_7:


//--------------------- .nv.info.triton_poi_fused_mul_0 --------------------------
	.section	.nv.info.triton_poi_fused_mul_0,"",@"SHT_CUDA_INFO"
	.sectionflags	@""
	.align	4


	//----- nvinfo : EIATTR_CUDA_API_VERSION
	.align		4
        /*0000*/ 	.byte	0x04, 0x37
        /*0002*/ 	.short	(.L_9 - .L_8)
.L_8:
        /*0004*/ 	.word	0x0000007c


	//----- nvinfo : EIATTR_KPARAM_INFO
	.align		4
.L_9:
        /*0008*/ 	.byte	0x04, 0x17
        /*000a*/ 	.short	(.L_11 - .L_10)
.L_10:
        /*000c*/ 	.word	0x00000000
        /*0010*/ 	.short	0x0003
        /*0012*/ 	.short	0x0018
        /*0014*/ 	.byte	0x00, 0xf0, 0x11, 0x00


	//----- nvinfo : EIATTR_KPARAM_INFO
	.align		4
.L_11:
        /*0018*/ 	.byte	0x04, 0x17
        /*001a*/ 	.short	(.L_13 - .L_12)
.L_12:
        /*001c*/ 	.word	0x00000000
        /*0020*/ 	.short	0x0002
        /*0022*/ 	.short	0x0010
        /*0024*/ 	.byte	0x00, 0xf4, 0x21, 0x00


	//----- nvinfo : EIATTR_KPARAM_INFO
	.align		4
.L_13:
        /*0028*/ 	.byte	0x04, 0x17
        /*002a*/ 	.short	(.L_15 - .L_14)
.L_14:
        /*002c*/ 	.word	0x00000000
        /*0030*/ 	.short	0x0001
        /*0032*/ 	.short	0x0008
        /*0034*/ 	.byte	0x00, 0xf0, 0x21, 0x00


	//----- nvinfo : EIATTR_KPARAM_INFO
	.align		4
.L_15:
        /*0038*/ 	.byte	0x04, 0x17
        /*003a*/ 	.short	(.L_17 - .L_16)
.L_16:
        /*003c*/ 	.word	0x00000000
        /*0040*/ 	.short	0x0000
        /*0042*/ 	.short	0x0000
        /*0044*/ 	.byte	0x00, 0xf4, 0x21, 0x00


	//----- nvinfo : EIATTR_SPARSE_MMA_MASK
	.align		4
.L_17:
        /*0048*/ 	.byte	0x03, 0x50
        /*004a*/ 	.short	0x0000


	//----- nvinfo : EIATTR_MAXREG_COUNT
	.align		4
        /*004c*/ 	.byte	0x03, 0x1b
        /*004e*/ 	.short	0x00ff


	//----- nvinfo : EIATTR_EXIT_INSTR_OFFSETS
	.align		4
        /*0050*/ 	.byte	0x04, 0x1c
        /*0052*/ 	.short	(.L_19 - .L_18)


	//   ....[0]....
.L_18:
        /*0054*/ 	.word	0x00000120


	//   ....[1]....
        /*0058*/ 	.word	0x00000140


	//----- nvinfo : EIATTR_REQNTID
	.align		4
.L_19:
        /*005c*/ 	.byte	0x04, 0x10
        /*005e*/ 	.short	(.L_21 - .L_20)
.L_20:
        /*0060*/ 	.word	0x00000080
        /*0064*/ 	.word	0x00000001
        /*0068*/ 	.word	0x00000001


	//----- nvinfo : EIATTR_CBANK_PARAM_SIZE
	.align		4
.L_21:
        /*006c*/ 	.byte	0x03, 0x19
        /*006e*/ 	.short	0x001c


	//----- nvinfo : EIATTR_PARAM_CBANK
	.align		4
        /*0070*/ 	.byte	0x04, 0x0a
        /*0072*/ 	.short	(.L_23 - .L_22)
	.align		4
.L_22:
        /*0074*/ 	.word	index@(.nv.constant0.triton_poi_fused_mul_0)
        /*0078*/ 	.short	0x0210
        /*007a*/ 	.short	0x001c


	//----- nvinfo : EIATTR_SW_WAR
	.align		4
.L_23:
        /*007c*/ 	.byte	0x04, 0x36
        /*007e*/ 	.short	(.L_25 - .L_24)
.L_24:
        /*0080*/ 	.word	0x00000008
.L_25:


//--------------------- .nv.callgraph             --------------------------
	.section	.nv.callgraph,"",@"SHT_CUDA_CALLGRAPH"
	.align	4
	.sectionentsize	8
	.align		4
        /*0000*/ 	.word	0x00000000
	.align		4
        /*0004*/ 	.word	0xffffffff
	.align		4
        /*0008*/ 	.word	0x00000000
	.align		4
        /*000c*/ 	.word	0xfffffffe
	.align		4
        /*0010*/ 	.word	0x00000000
	.align		4
        /*0014*/ 	.word	0xfffffffd
	.align		4
        /*0018*/ 	.word	0x00000000
	.align		4
        /*001c*/ 	.word	0xfffffffc


//--------------------- .text.triton_poi_fused_mul_0 --------------------------
	.section	.text.triton_poi_fused_mul_0,"ax",@progbits
	.align	128
        .global         triton_poi_fused_mul_0
        .type           triton_poi_fused_mul_0,@function
        .size           triton_poi_fused_mul_0,(.L_x_1 - triton_poi_fused_mul_0)
        .other          triton_poi_fused_mul_0,@"STO_CUDA_ENTRY STV_DEFAULT"
triton_poi_fused_mul_0:
.text.triton_poi_fused_mul_0:
[----:B------:R-:W0:Y:S02]  /*0000*/  LDC R1, c[0x0][0x28] ;  /* 0x00000a00ff017b82 */ /* 0x000e240000000800 */
[----:B------:R-:W1:Y:S01]  /*0010*/  S2R R0, SR_TID.X ;  /* 0x0000000000007919 */ /* 0x000e620000002100 */
[----:B------:R-:W2:Y:S01]  /*0020*/  LDC.64 R2, c[0x0][0x210] ;  /* 0x00008400ff027b82 */ /* 0x000ea20000000a00 */
[----:B------:R-:W-:Y:S01]  /*0030*/  CS2R R8, SRZ ;  /* 0x0000000000087805 */ /* 0x000fe2000001ff00 */
[----:B------:R-:W-:Y:S01]  /*0040*/  ULDC.64 UR4, c[0x0][0x208] ;  /* 0x0000820000047ab9 */ /* 0x000fe20000000a00 */
[----:B------:R-:W3:Y:S01]  /*0050*/  S2R R7, SR_CTAID.X ;  /* 0x0000000000077919 */ /* 0x000ee20000002500 */
[----:B------:R-:W-:-:S04]  /*0060*/  ULDC.64 UR6, c[0x0][0x218] ;  /* 0x0000860000067ab9 */ /* 0x000fc80000000a00 */
[----:B------:R-:W4:Y:S01]  /*0070*/  LDC.64 R4, c[0x0][0x220] ;  /* 0x00008800ff047b82 */ /* 0x000f220000000a00 */
[----:B-1----:R-:W-:-:S04]  /*0080*/  SHF.L.U32 R0, R0, 0x1, RZ ;  /* 0x0000000100007819 */ /* 0x002fc800000006ff */
[----:B------:R-:W-:-:S04]  /*0090*/  LOP3.LUT R0, R0, 0xfe, RZ, 0xc0, !PT ;  /* 0x000000fe00007812 */ /* 0x000fc800078ec0ff */
[----:B---3--:R-:W-:-:S04]  /*00a0*/  LEA R7, R7, R0, 0x8 ;  /* 0x0000000007077211 */ /* 0x008fc800078e40ff */
[C---:B------:R-:W-:Y:S01]  /*00b0*/  ISETP.GE.AND P0, PT, R7.reuse, 0x90, PT ;  /* 0x000000900700780c */ /* 0x040fe20003f06270 */
[----:B--2---:R-:W-:-:S12]  /*00c0*/  IMAD.WIDE R2, R7, 0x4, R2 ;  /* 0x0000000407027825 */ /* 0x004fd800078e0202 */
[----:B------:R-:W2:Y:S01]  /*00d0*/  @!P0 LDG.E.64 R8, desc[UR4][R2.64] ;  /* 0x0000000402088981 */ /* 0x000ea2000c1e1b00 */
[----:B------:R-:W2:Y:S01]  /*00e0*/  F2F.F32.F64 R0, UR6 ;  /* 0x0000000600007d10 */ /* 0x000ea20008301000 */
[----:B----4-:R-:W-:-:S04]  /*00f0*/  IMAD.WIDE R4, R7, 0x4, R4 ;  /* 0x0000000407047825 */ /* 0x010fc800078e0204 */
[C---:B--2---:R-:W-:Y:S01]  /*0100*/  FMUL R8, R0.reuse, R8 ;  /* 0x0000000800087220 */ /* 0x044fe20000400000 */
[----:B------:R-:W-:Y:S01]  /*0110*/  FMUL R9, R0, R9 ;  /* 0x0000000900097220 */ /* 0x000fe20000400000 */
[----:B------:R-:W-:Y:S06]  /*0120*/  @P0 EXIT ;  /* 0x000000000000094d */ /* 0x000fec0003800000 */
[----:B------:R-:W-:Y:S01]  /*0130*/  STG.E.64 desc[UR4][R4.64], R8 ;  /* 0x0000000804007986 */ /* 0x000fe2000c101b04 */
[----:B------:R-:W-:Y:S05]  /*0140*/  EXIT ;  /* 0x000000000000794d */ /* 0x000fea0003800000 */
.L_x_0:
[----:B------:R-:W-:-:S00]  /*0150*/  BRA `(.L_x_0) ;  /* 0xfffffffc00fc7947 */ /* 0x000fc0000383ffff */
[----:B------:R-:W-:-:S00]  /*0160*/  NOP ;  /* 0x0000000000007918 */ /* 0x000fc00000000000 */
        /* <DEDUP_REMOVED lines=9> */
.L_x_1:


//--------------------- .nv.constant0.triton_poi_fused_mul_0 --------------------------
	.section	.nv.constant0.triton_poi_fused_mul_0,"a",@progbits
	.sectionflags	@""
	.align	4
.nv.constant0.triton_poi_fused_mul_0:
	.zero		556
